//
// Generated by NVIDIA NVVM Compiler
//
// Compiler Build ID: CL-36424714
// Cuda compilation tools, release 13.0, V13.0.88
// Based on NVVM 20.0.0
//

.version 9.0
.target sm_100
.address_size 64

	// .globl	_Z6map_fnPiS_i

.visible .entry _Z6map_fnPiS_i(
	.param .u64 .ptr .align 1 _Z6map_fnPiS_i_param_0,
	.param .u64 .ptr .align 1 _Z6map_fnPiS_i_param_1,
	.param .u32 _Z6map_fnPiS_i_param_2
)
{
	.reg .pred 	%p<2>;
	.reg .b32 	%r<8>;
	.reg .b64 	%rd<8>;

	ld.param.u64 	%rd1, [_Z6map_fnPiS_i_param_0];
	ld.param.u64 	%rd2, [_Z6map_fnPiS_i_param_1];
	ld.param.u32 	%r2, [_Z6map_fnPiS_i_param_2];
	mov.u32 	%r3, %tid.x;
	mov.u32 	%r4, %ctaid.x;
	mov.u32 	%r5, %ntid.x;
	mad.lo.s32 	%r1, %r4, %r5, %r3;
	setp.ge.s32 	%p1, %r1, %r2;
	@%p1 bra 	$L__BB0_2;
	cvta.to.global.u64 	%rd3, %rd1;
	cvta.to.global.u64 	%rd4, %rd2;
	mul.wide.s32 	%rd5, %r1, 4;
	add.s64 	%rd6, %rd3, %rd5;
	ld.global.u32 	%r6, [%rd6];
	add.s32 	%r7, %r6, 10;
	add.s64 	%rd7, %rd4, %rd5;
	st.global.u32 	[%rd7], %r7;
$L__BB0_2:
	ret;

}


// ===== COMPILED SASS (sm_100) =====

	.target	sm_100

	.elftype	@"ET_EXEC"


//--------------------- .note.nv.tkinfo           --------------------------
	.section	.note.nv.tkinfo,"",@"SHT_NOTE"
	.sectionflags	@"SHF_NOTE_NV_TKINFO"
	.tkinfo
        /*0018*/ 	.word	0x00000002
        /*0030*/ 	.string	""
        /*0030*/ 	.string	"ptxas"
        /*0030*/ 	.string	"Cuda compilation tools, release 13.0, V13.0.88"
        /*0030*/ 	.string	"Build cuda_13.0.r13.0/compiler.36424714_0"
        /*0030*/ 	.string	"-arch sm_100 -m 64 "



//--------------------- .note.nv.cuinfo           --------------------------
	.section	.note.nv.cuinfo,"",@"SHT_NOTE"
	.sectionflags	@"SHF_NOTE_NV_CUINFO"
        /*0018*/ 	.short	0x0002
        /*001a*/ 	.short	0x0064
        /*001c*/ 	.short	0x0082
	.zero		2


//--------------------- .nv.info                  --------------------------
	.section	.nv.info,"",@"SHT_CUDA_INFO"
	.align	4


	//----- nvinfo : EIATTR_REGCOUNT
	.align		4
        /*0000*/ 	.byte	0x04, 0x2f
        /*0002*/ 	.short	(.L_1 - .L_0)
	.align		4
.L_0:
        /*0004*/ 	.word	index@(_Z6map_fnPiS_i)
        /*0008*/ 	.word	0x0000000a


	//----- nvinfo : EIATTR_FRAME_SIZE
	.align		4
.L_1:
        /*000c*/ 	.byte	0x04, 0x11
        /*000e*/ 	.short	(.L_3 - .L_2)
	.align		4
.L_2:
        /*0010*/ 	.word	index@(_Z6map_fnPiS_i)
        /*0014*/ 	.word	0x00000000


	//----- nvinfo : EIATTR_MIN_STACK_SIZE
	.align		4
.L_3:
        /*0018*/ 	.byte	0x04, 0x12
        /*001a*/ 	.short	(.L_5 - .L_4)
	.align		4
.L_4:
        /*001c*/ 	.word	index@(_Z6map_fnPiS_i)
        /*0020*/ 	.word	0x00000000
.L_5:


//--------------------- .nv.compat                --------------------------
	.section	.nv.compat,"",@"SHT_CUDA_COMPAT_INFO"
	.align	4
        /*0000*/ 	.byte	0x02, 0x09, 0x00, 0x00, 0x02, 0x02, 0x01, 0x00, 0x02, 0x05, 0x05, 0x00, 0x03, 0x07, 0x01, 0x01
        /*0010*/ 	.byte	0x02, 0x03, 0x00, 0x00, 0x02, 0x06, 0x01, 0x00, 0x04, 0x0b, 0x08, 0x00, 0x09, 0x00, 0x00, 0x00
        /*0020*/ 	.byte	0x00, 0x00, 0x00, 0x00


//--------------------- .nv.info._Z6map_fnPiS_i   --------------------------
	.section	.nv.info._Z6map_fnPiS_i,"",@"SHT_CUDA_INFO"
	.sectionflags	@""
	.align	4


	//----- nvinfo : EIATTR_CUDA_API_VERSION
	.align		4
        /*0000*/ 	.byte	0x04, 0x37
        /*0002*/ 	.short	(.L_7 - .L_6)
.L_6:
        /*0004*/ 	.word	0x00000082


	//----- nvinfo : EIATTR_KPARAM_INFO
	.align		4
.L_7:
        /*0008*/ 	.byte	0x04, 0x17
        /*000a*/ 	.short	(.L_9 - .L_8)
.L_8:
        /*000c*/ 	.word	0x00000000
        /*0010*/ 	.short	0x0002
        /*0012*/ 	.short	0x0010
        /*0014*/ 	.byte	0x00, 0xf0, 0x11, 0x00


	//----- nvinfo : EIATTR_KPARAM_INFO
	.align		4
.L_9:
        /*0018*/ 	.byte	0x04, 0x17
        /*001a*/ 	.short	(.L_11 - .L_10)
.L_10:
        /*001c*/ 	.word	0x00000000
        /*0020*/ 	.short	0x0001
        /*0022*/ 	.short	0x0008
        /*0024*/ 	.byte	0x00, 0xf5, 0x21, 0x00


	//----- nvinfo : EIATTR_KPARAM_INFO
	.align		4
.L_11:
        /*0028*/ 	.byte	0x04, 0x17
        /*002a*/ 	.short	(.L_13 - .L_12)
.L_12:
        /*002c*/ 	.word	0x00000000
        /*0030*/ 	.short	0x0000
        /*0032*/ 	.short	0x0000
        /*0034*/ 	.byte	0x00, 0xf5, 0x21, 0x00


	//----- nvinfo : EIATTR_SPARSE_MMA_MASK
	.align		4
.L_13:
        /*0038*/ 	.byte	0x03, 0x50
        /*003a*/ 	.short	0x0000


	//----- nvinfo : EIATTR_MAXREG_COUNT
	.align		4
        /*003c*/ 	.byte	0x03, 0x1b
        /*003e*/ 	.short	0x00ff


	//----- nvinfo : EIATTR_MERCURY_ISA_VERSION
	.align		4
        /*0040*/ 	.byte	0x03, 0x5f
        /*0042*/ 	.short	0x0101


	//----- nvinfo : EIATTR_VRC_CTA_INIT_COUNT
	.align		4
        /*0044*/ 	.byte	0x02, 0x4a
	.zero		1
	.zero		1


	//----- nvinfo : EIATTR_EXIT_INSTR_OFFSETS
	.align		4
        /*0048*/ 	.byte	0x04, 0x1c
        /*004a*/ 	.short	(.L_15 - .L_14)


	//   ....[0]....
.L_14:
        /*004c*/ 	.word	0x00000070


	//   ....[1]....
        /*0050*/ 	.word	0x00000100


	//----- nvinfo : EIATTR_CBANK_PARAM_SIZE
	.align		4
.L_15:
        /*0054*/ 	.byte	0x03, 0x19
        /*0056*/ 	.short	0x0014


	//----- nvinfo : EIATTR_PARAM_CBANK
	.align		4
        /*0058*/ 	.byte	0x04, 0x0a
        /*005a*/ 	.short	(.L_17 - .L_16)
	.align		4
.L_16:
        /*005c*/ 	.word	index@(.nv.constant0._Z6map_fnPiS_i)
        /*0060*/ 	.short	0x0380
        /*0062*/ 	.short	0x0014


	//----- nvinfo : EIATTR_SW_WAR
	.align		4
.L_17:
        /*0064*/ 	.byte	0x04, 0x36
        /*0066*/ 	.short	(.L_19 - .L_18)
.L_18:
        /*0068*/ 	.word	0x00000008
.L_19:


//--------------------- .nv.callgraph             --------------------------
	.section	.nv.callgraph,"",@"SHT_CUDA_CALLGRAPH"
	.align	4
	.sectionentsize	8
	.align		4
        /*0000*/ 	.word	0x00000000
	.align		4
        /*0004*/ 	.word	0xffffffff
	.align		4
        /*0008*/ 	.word	0x00000000
	.align		4
        /*000c*/ 	.word	0xfffffffe
	.align		4
        /*0010*/ 	.word	0x00000000
	.align		4
        /*0014*/ 	.word	0xfffffffd
	.align		4
        /*0018*/ 	.word	0x00000000
	.align		4
        /*001c*/ 	.word	0xfffffffc


//--------------------- .text._Z6map_fnPiS_i      --------------------------
	.section	.text._Z6map_fnPiS_i,"ax",@progbits
	.align	128
        .global         _Z6map_fnPiS_i
        .type           _Z6map_fnPiS_i,@function
        .size           _Z6map_fnPiS_i,(.L_x_1 - _Z6map_fnPiS_i)
        .other          _Z6map_fnPiS_i,@"STO_CUDA_ENTRY STV_DEFAULT"
_Z6map_fnPiS_i:
.text._Z6map_fnPiS_i:
[----:B------:R-:W-:Y:S01]  /*0000*/  LDC R1, c[0x0][0x37c] ;  /* 0x0000df00ff017b82 */ /* 0x000fe20000000800 */
[----:B------:R-:W0:Y:S07]  /*0010*/  S2R R7, SR_TID.X ;  /* 0x0000000000077919 */ /* 0x000e2e0000002100 */
[----:B------:R-:W0:Y:S01]  /*0020*/  S2UR UR4, SR_CTAID.X ;  /* 0x00000000000479c3 */ /* 0x000e220000002500 */
[----:B------:R-:W1:Y:S07]  /*0030*/  LDCU UR5, c[0x0][0x390] ;  /* 0x00007200ff0577ac */ /* 0x000e6e0008000800 */
[----:B------:R-:W0:Y:S02]  /*0040*/  LDC R0, c[0x0][0x360] ;  /* 0x0000d800ff007b82 */ /* 0x000e240000000800 */
[----:B0-----:R-:W-:-:S05]  /*0050*/  IMAD R7, R0, UR4, R7 ;  /* 0x0000000400077c24 */ /* 0x001fca000f8e0207 */
[----:B-1----:R-:W-:-:S13]  /*0060*/  ISETP.GE.AND P0, PT, R7, UR5, PT ;  /* 0x0000000507007c0c */ /* 0x002fda000bf06270 */
[----:B------:R-:W-:Y:S05]  /*0070*/  @P0 EXIT ;  /* 0x000000000000094d */ /* 0x000fea0003800000 */
[----:B------:R-:W0:Y:S01]  /*0080*/  LDC.64 R2, c[0x0][0x380] ;  /* 0x0000e000ff027b82 */ /* 0x000e220000000a00 */
[----:B------:R-:W1:Y:S07]  /*0090*/  LDCU.64 UR4, c[0x0][0x358] ;  /* 0x00006b00ff0477ac */ /* 0x000e6e0008000a00 */
[----:B------:R-:W2:Y:S01]  /*00a0*/  LDC.64 R4, c[0x0][0x388] ;  /* 0x0000e200ff047b82 */ /* 0x000ea20000000a00 */
[----:B0-----:R-:W-:-:S06]  /*00b0*/  IMAD.WIDE R2, R7, 0x4, R2 ;  /* 0x0000000407027825 */ /* 0x001fcc00078e0202 */
[----:B-1----:R-:W3:Y:S01]  /*00c0*/  LDG.E R2, desc[UR4][R2.64] ;  /* 0x0000000402027981 */ /* 0x002ee2000c1e1900 */
[----:B--2---:R-:W-:Y:S01]  /*00d0*/  IMAD.WIDE R4, R7, 0x4, R4 ;  /* 0x0000000407047825 */ /* 0x004fe200078e0204 */
[----:B---3--:R-:W-:-:S05]  /*00e0*/  IADD3 R7, PT, PT, R2, 0xa, RZ ;  /* 0x0000000a02077810 */ /* 0x008fca0007ffe0ff */
[----:B------:R-:W-:Y:S01]  /*00f0*/  STG.E desc[UR4][R4.64], R7 ;  /* 0x0000000704007986 */ /* 0x000fe2000c101904 */
[----:B------:R-:W-:Y:S05]  /*0100*/  EXIT ;  /* 0x000000000000794d */ /* 0x000fea0003800000 */
.L_x_0:
[----:B------:R-:W-:-:S00]  /*0110*/  BRA `(.L_x_0) ;  /* 0xfffffffc00fc7947 */ /* 0x000fc0000383ffff */
[----:B------:R-:W-:-:S00]  /*0120*/  NOP ;  /* 0x0000000000007918 */ /* 0x000fc00000000000 */
        /* <DEDUP_REMOVED lines=13> */
.L_x_1:


//--------------------- .nv.shared.reserved.0     --------------------------
	.section	.nv.shared.reserved.0,"aw",@nobits
	.weak		__nv_reservedSMEM_offset_0_alias
	.size		__nv_reservedSMEM_offset_0_alias, 0, 64
	.other		__nv_reservedSMEM_offset_0_alias,@"STO_CUDA_RESERVED_SHARED STV_DEFAULT"
__nv_reservedSMEM_offset_0_alias:
	.zero		0
	.zero		64


//--------------------- .nv.constant0._Z6map_fnPiS_i --------------------------
	.section	.nv.constant0._Z6map_fnPiS_i,"a",@progbits
	.sectionflags	@""
	.align	4
.nv.constant0._Z6map_fnPiS_i:
	.zero		916


//--------------------- SYMBOLS --------------------------

	.type		.nv.reservedSmem.offset0,@object
	.size		.nv.reservedSmem.offset0,0x4
